	.headerflags	@"EF_CUDA_TEXMODE_UNIFIED EF_CUDA_64BIT_ADDRESS EF_CUDA_ACCELERATORS EF_CUDA_SM90 EF_CUDA_VIRTUAL_SM(EF_CUDA_SM90)"
	.elftype	@"ET_EXEC"


//--------------------- .nv.info                  --------------------------
	.section	.nv.info,"",@"SHT_CUDA_INFO"
	.align	4


	//----- nvinfo : EIATTR_REGCOUNT
	.align		4
        /*0000*/ 	.byte	0x04, 0x2f
        /*0002*/ 	.short	(.L_3 - .L_2)
	.align		4
.L_2:
        /*0004*/ 	.word	index@(triton_poi_fused__native_batch_norm_legit_no_training_cat_28)
        /*0008*/ 	.word	0x00000015


	//----- nvinfo : EIATTR_MIN_STACK_SIZE
	.align		4
.L_3:
        /*000c*/ 	.byte	0x04, 0x12
        /*000e*/ 	.short	(.L_5 - .L_4)
	.align		4
.L_4:
        /*0010*/ 	.word	index@(triton_poi_fused__native_batch_norm_legit_no_training_cat_28)
        /*0014*/ 	.word	0x00000000


	//----- nvinfo : EIATTR_FRAME_SIZE
	.align		4
.L_5:
        /*0018*/ 	.byte	0x04, 0x11
        /*001a*/ 	.short	(.L_7 - .L_6)
	.align		4
.L_6:
        /*001c*/ 	.word	index@(triton_poi_fused__native_batch_norm_legit_no_training_cat_28)
        /*0020*/ 	.word	0x00000000


	//----- nvinfo : EIATTR_MIN_STACK_SIZE
	.align		4
.L_7:
        /*0024*/ 	.byte	0x04, 0x12
        /*0026*/ 	.short	(.L_9 - .L_8)
	.align		4
.L_8:
        /*0028*/ 	.word	index@(triton_poi_fused__native_batch_norm_legit_no_training_cat_28)
        /*002c*/ 	.word	0x00000000
.L_9:


//--------------------- .nv.info.triton_poi_fused__native_batch_norm_legit_no_training_cat_28 --------------------------
	.section	.nv.info.triton_poi_fused__native_batch_norm_legit_no_training_cat_28,"",@"SHT_CUDA_INFO"
	.sectionflags	@""
	.align	4


	//----- nvinfo : EIATTR_CUDA_API_VERSION
	.align		4
        /*0000*/ 	.byte	0x04, 0x37
        /*0002*/ 	.short	(.L_11 - .L_10)
.L_10:
        /*0004*/ 	.word	0x0000007c


	//----- nvinfo : EIATTR_KPARAM_INFO
	.align		4
.L_11:
        /*0008*/ 	.byte	0x04, 0x17
        /*000a*/ 	.short	(.L_13 - .L_12)
.L_12:
        /*000c*/ 	.word	0x00000000
        /*0010*/ 	.short	0x0008
        /*0012*/ 	.short	0x0040
        /*0014*/ 	.byte	0x00, 0xf0, 0x11, 0x00


	//----- nvinfo : EIATTR_KPARAM_INFO
	.align		4
.L_13:
        /*0018*/ 	.byte	0x04, 0x17
        /*001a*/ 	.short	(.L_15 - .L_14)
.L_14:
        /*001c*/ 	.word	0x00000000
        /*0020*/ 	.short	0x0007
        /*0022*/ 	.short	0x0038
        /*0024*/ 	.byte	0x00, 0xf4, 0x21, 0x00


	//----- nvinfo : EIATTR_KPARAM_INFO
	.align		4
.L_15:
        /*0028*/ 	.byte	0x04, 0x17
        /*002a*/ 	.short	(.L_17 - .L_16)
.L_16:
        /*002c*/ 	.word	0x00000000
        /*0030*/ 	.short	0x0006
        /*0032*/ 	.short	0x0030
        /*0034*/ 	.byte	0x00, 0xf4, 0x21, 0x00


	//----- nvinfo : EIATTR_KPARAM_INFO
	.align		4
.L_17:
        /*0038*/ 	.byte	0x04, 0x17
        /*003a*/ 	.short	(.L_19 - .L_18)
.L_18:
        /*003c*/ 	.word	0x00000000
        /*0040*/ 	.short	0x0005
        /*0042*/ 	.short	0x0028
        /*0044*/ 	.byte	0x00, 0xf4, 0x21, 0x00


	//----- nvinfo : EIATTR_KPARAM_INFO
	.align		4
.L_19:
        /*0048*/ 	.byte	0x04, 0x17
        /*004a*/ 	.short	(.L_21 - .L_20)
.L_20:
        /*004c*/ 	.word	0x00000000
        /*0050*/ 	.short	0x0004
        /*0052*/ 	.short	0x0020
        /*0054*/ 	.byte	0x00, 0xf4, 0x21, 0x00


	//----- nvinfo : EIATTR_KPARAM_INFO
	.align		4
.L_21:
        /*0058*/ 	.byte	0x04, 0x17
        /*005a*/ 	.short	(.L_23 - .L_22)
.L_22:
        /*005c*/ 	.word	0x00000000
        /*0060*/ 	.short	0x0003
        /*0062*/ 	.short	0x0018
        /*0064*/ 	.byte	0x00, 0xf4, 0x21, 0x00


	//----- nvinfo : EIATTR_KPARAM_INFO
	.align		4
.L_23:
        /*0068*/ 	.byte	0x04, 0x17
        /*006a*/ 	.short	(.L_25 - .L_24)
.L_24:
        /*006c*/ 	.word	0x00000000
        /*0070*/ 	.short	0x0002
        /*0072*/ 	.short	0x0010
        /*0074*/ 	.byte	0x00, 0xf4, 0x21, 0x00


	//----- nvinfo : EIATTR_KPARAM_INFO
	.align		4
.L_25:
        /*0078*/ 	.byte	0x04, 0x17
        /*007a*/ 	.short	(.L_27 - .L_26)
.L_26:
        /*007c*/ 	.word	0x00000000
        /*0080*/ 	.short	0x0001
        /*0082*/ 	.short	0x0008
        /*0084*/ 	.byte	0x00, 0xf4, 0x21, 0x00


	//----- nvinfo : EIATTR_KPARAM_INFO
	.align		4
.L_27:
        /*0088*/ 	.byte	0x04, 0x17
        /*008a*/ 	.short	(.L_29 - .L_28)
.L_28:
        /*008c*/ 	.word	0x00000000
        /*0090*/ 	.short	0x0000
        /*0092*/ 	.short	0x0000
        /*0094*/ 	.byte	0x00, 0xf4, 0x21, 0x00


	//----- nvinfo : EIATTR_SPARSE_MMA_MASK
	.align		4
.L_29:
        /*0098*/ 	.byte	0x03, 0x50
        /*009a*/ 	.short	0x0000


	//----- nvinfo : EIATTR_MAXREG_COUNT
	.align		4
        /*009c*/ 	.byte	0x03, 0x1b
        /*009e*/ 	.short	0x00ff


	//----- nvinfo : EIATTR_EXIT_INSTR_OFFSETS
	.align		4
        /*00a0*/ 	.byte	0x04, 0x1c
        /*00a2*/ 	.short	(.L_31 - .L_30)


	//   ....[0]....
.L_30:
        /*00a4*/ 	.word	0x00000380


	//----- nvinfo : EIATTR_REQNTID
	.align		4
.L_31:
        /*00a8*/ 	.byte	0x04, 0x10
        /*00aa*/ 	.short	(.L_33 - .L_32)
.L_32:
        /*00ac*/ 	.word	0x00000080
        /*00b0*/ 	.word	0x00000001
        /*00b4*/ 	.word	0x00000001


	//----- nvinfo : EIATTR_CBANK_PARAM_SIZE
	.align		4
.L_33:
        /*00b8*/ 	.byte	0x03, 0x19
        /*00ba*/ 	.short	0x0044


	//----- nvinfo : EIATTR_PARAM_CBANK
	.align		4
        /*00bc*/ 	.byte	0x04, 0x0a
        /*00be*/ 	.short	(.L_35 - .L_34)
	.align		4
.L_34:
        /*00c0*/ 	.word	index@(.nv.constant0.triton_poi_fused__native_batch_norm_legit_no_training_cat_28)
        /*00c4*/ 	.short	0x0210
        /*00c6*/ 	.short	0x0044


	//----- nvinfo : EIATTR_SW_WAR
	.align		4
.L_35:
        /*00c8*/ 	.byte	0x04, 0x36
        /*00ca*/ 	.short	(.L_37 - .L_36)
.L_36:
        /*00cc*/ 	.word	0x00000008
.L_37:


//--------------------- .nv.callgraph             --------------------------
	.section	.nv.callgraph,"",@"SHT_CUDA_CALLGRAPH"
	.align	4
	.sectionentsize	8
	.align		4
        /*0000*/ 	.word	0x00000000
	.align		4
        /*0004*/ 	.word	0xffffffff
	.align		4
        /*0008*/ 	.word	0x00000000
	.align		4
        /*000c*/ 	.word	0xfffffffe
	.align		4
        /*0010*/ 	.word	0x00000000
	.align		4
        /*0014*/ 	.word	0xfffffffd
	.align		4
        /*0018*/ 	.word	0x00000000
	.align		4
        /*001c*/ 	.word	0xfffffffc


//--------------------- .nv.constant4             --------------------------
	.section	.nv.constant4,"a",@progbits
	.align	8
	.align		8
.nv.constant4:
        /*0000*/ 	.dword	_$_str
	.align		8
        /*0008*/ 	.dword	_$_str_$_2


//--------------------- .text.triton_poi_fused__native_batch_norm_legit_no_training_cat_28 --------------------------
	.section	.text.triton_poi_fused__native_batch_norm_legit_no_training_cat_28,"ax",@progbits
	.align	128
        .global         triton_poi_fused__native_batch_norm_legit_no_training_cat_28
        .type           triton_poi_fused__native_batch_norm_legit_no_training_cat_28,@function
        .size           triton_poi_fused__native_batch_norm_legit_no_training_cat_28,(.L_x_1 - triton_poi_fused__native_batch_norm_legit_no_training_cat_28)
        .other          triton_poi_fused__native_batch_norm_legit_no_training_cat_28,@"STO_CUDA_ENTRY STV_DEFAULT"
triton_poi_fused__native_batch_norm_legit_no_training_cat_28:
.text.triton_poi_fused__native_batch_norm_legit_no_training_cat_28:
[----:B------:R-:W-:Y:S01]  /*0000*/  LDC R1, c[0x0][0x28] ;  /* 0x00000a00ff017b82 */ /* 0x000fe20000000800 */
[----:B------:R-:W1:Y:S07]  /*0010*/  S2R R0, SR_TID.X ;  /* 0x0000000000007919 */ /* 0x000e6e0000002100 */
[----:B------:R-:W2:Y:S01]  /*0020*/  LDC.64 R6, c[0x0][0x228] ;  /* 0x00008a00ff067b82 */ /* 0x000ea20000000a00 */
[----:B------:R-:W-:Y:S01]  /*0030*/  ULDC.64 UR4, c[0x0][0x208] ;  /* 0x0000820000047ab9 */ /* 0x000fe20000000a00 */
[----:B------:R-:W3:Y:S06]  /*0040*/  S2R R3, SR_CTAID.X ;  /* 0x0000000000037919 */ /* 0x000eec0000002500 */
[----:B------:R-:W4:Y:S08]  /*0050*/  LDC.64 R14, c[0x0][0x210] ;  /* 0x00008400ff0e7b82 */ /* 0x000f300000000a00 */
[----:B------:R-:W5:Y:S08]  /*0060*/  LDC.64 R16, c[0x0][0x218] ;  /* 0x00008600ff107b82 */ /* 0x000f700000000a00 */
[----:B------:R-:W4:Y:S01]  /*0070*/  LDC.64 R8, c[0x0][0x220] ;  /* 0x00008800ff087b82 */ /* 0x000f220000000a00 */
[----:B-1----:R-:W-:-:S07]  /*0080*/  LOP3.LUT R0, R0, 0x7f, RZ, 0xc0, !PT ;  /* 0x0000007f00007812 */ /* 0x002fce00078ec0ff */
[----:B------:R-:W1:Y:S01]  /*0090*/  LDC.64 R10, c[0x0][0x230] ;  /* 0x00008c00ff0a7b82 */ /* 0x000e620000000a00 */
[----:B---3--:R-:W-:-:S04]  /*00a0*/  LEA R0, R3, R0, 0x7 ;  /* 0x0000000003007211 */ /* 0x008fc800078e38ff */
[----:B------:R-:W-:-:S03]  /*00b0*/  SHF.R.S32.HI R3, RZ, 0x1f, R0 ;  /* 0x0000001fff037819 */ /* 0x000fc60000011400 */
[----:B------:R-:W3:Y:S01]  /*00c0*/  LDC.64 R4, c[0x0][0x238] ;  /* 0x00008e00ff047b82 */ /* 0x000ee20000000a00 */
[----:B------:R-:W-:-:S04]  /*00d0*/  LEA.HI R2, R3, R0, RZ, 0x7 ;  /* 0x0000000003027211 */ /* 0x000fc800078f38ff */
[----:B------:R-:W-:-:S04]  /*00e0*/  LOP3.LUT R3, R2, 0xffffff80, RZ, 0xc0, !PT ;  /* 0xffffff8002037812 */ /* 0x000fc800078ec0ff */
[----:B------:R-:W-:-:S05]  /*00f0*/  IADD3 R3, R0, -R3, RZ ;  /* 0x8000000300037210 */ /* 0x000fca0007ffe0ff */
[----:B--2---:R-:W-:-:S06]  /*0100*/  IMAD.WIDE R6, R3, 0x4, R6 ;  /* 0x0000000403067825 */ /* 0x004fcc00078e0206 */
[----:B------:R2:W3:Y:S01]  /*0110*/  LDG.E.EL R6, desc[UR4][R6.64] ;  /* 0x0000000406067981 */ /* 0x0004e2000c2e1900 */
[----:B------:R-:W-:Y:S02]  /*0120*/  SHF.R.S32.HI R2, RZ, 0x7, R2 ;  /* 0x00000007ff027819 */ /* 0x000fe40000011402 */
[C---:B------:R-:W-:Y:S02]  /*0130*/  ISETP.GE.AND P2, PT, R3.reuse, 0x40, PT ;  /* 0x000000400300780c */ /* 0x040fe40003f46270 */
[----:B------:R-:W-:Y:S02]  /*0140*/  ISETP.GT.AND P0, PT, R3, 0x3f, PT ;  /* 0x0000003f0300780c */ /* 0x000fe40003f04270 */
[----:B------:R-:W-:Y:S01]  /*0150*/  LEA R13, R2, R3, 0x6 ;  /* 0x00000003020d7211 */ /* 0x000fe200078e30ff */
[----:B------:R-:W-:Y:S01]  /*0160*/  HFMA2.MMA R2, -RZ, RZ, 0, 0 ;  /* 0x00000000ff027435 */ /* 0x000fe200000001ff */
[----:B--2---:R-:W-:-:S03]  /*0170*/  MOV R7, RZ ;  /* 0x000000ff00077202 */ /* 0x004fc60000000f00 */
[----:B----4-:R-:W-:-:S04]  /*0180*/  IMAD.WIDE R14, R13, 0x4, R14 ;  /* 0x000000040d0e7825 */ /* 0x010fc800078e020e */
[----:B-----5:R-:W-:Y:S02]  /*0190*/  IMAD.WIDE R16, R13, 0x4, R16 ;  /* 0x000000040d107825 */ /* 0x020fe400078e0210 */
[----:B------:R-:W2:Y:S02]  /*01a0*/  @!P2 LDG.E.EL R2, desc[UR4][R14.64] ;  /* 0x000000040e02a981 */ /* 0x000ea4000c2e1900 */
[C---:B0-----:R-:W-:Y:S02]  /*01b0*/  IMAD.WIDE R8, R3.reuse, 0x4, R8 ;  /* 0x0000000403087825 */ /* 0x041fe400078e0208 */
[----:B------:R-:W4:Y:S02]  /*01c0*/  @P0 LDG.E.EL R7, desc[UR4][R16.64+-0x100] ;  /* 0xffff000410070981 */ /* 0x000f24000c2e1900 */
[C---:B-1----:R-:W-:Y:S02]  /*01d0*/  IMAD.WIDE R10, R3.reuse, 0x4, R10 ;  /* 0x00000004030a7825 */ /* 0x042fe400078e020a */
[----:B------:R0:W5:Y:S02]  /*01e0*/  LDG.E.EL R18, desc[UR4][R8.64] ;  /* 0x0000000408127981 */ /* 0x000164000c2e1900 */
[----:B---3--:R-:W-:-:S02]  /*01f0*/  IMAD.WIDE R12, R3, 0x4, R4 ;  /* 0x00000004030c7825 */ /* 0x008fc400078e0204 */
[----:B------:R1:W3:Y:S01]  /*0200*/  LDG.E.EL R10, desc[UR4][R10.64] ;  /* 0x000000040a0a7981 */ /* 0x0002e2000c2e1900 */
[----:B------:R-:W1:Y:S03]  /*0210*/  LDC.64 R4, c[0x0][0x248] ;  /* 0x00009200ff047b82 */ /* 0x000e660000000a00 */
[----:B------:R-:W3:Y:S05]  /*0220*/  LDG.E.EL R13, desc[UR4][R12.64] ;  /* 0x000000040c0d7981 */ /* 0x000eea000c2e1900 */
[----:B0-----:R-:W0:Y:S01]  /*0230*/  LDC.64 R8, c[0x0][0x240] ;  /* 0x00009000ff087b82 */ /* 0x001e220000000a00 */
[----:B-1----:R-:W-:Y:S01]  /*0240*/  HFMA2.MMA R11, -RZ, RZ, 1.625, 0 ;  /* 0x3e800000ff0b7435 */ /* 0x002fe200000001ff */
[----:B------:R-:W-:-:S04]  /*0250*/  IMAD.WIDE R4, R0, 0x4, R4 ;  /* 0x0000000400047825 */ /* 0x000fc800078e0204 */
[----:B0-----:R-:W-:-:S04]  /*0260*/  IMAD.WIDE R8, R0, 0x4, R8 ;  /* 0x0000000400087825 */ /* 0x001fc800078e0208 */
[----:B------:R-:W-:-:S04]  /*0270*/  FADD R6, R6, 9.9999997473787516356e-06 ;  /* 0x3727c5ac06067421 */ /* 0x000fc80000000000 */
[----:B------:R-:W0:Y:S01]  /*0280*/  MUFU.SQRT R14, R6 ;  /* 0x00000006000e7308 */ /* 0x000e220000002000 */
[----:B--2---:R-:W-:Y:S02]  /*0290*/  SEL R3, R2, RZ, !P2 ;  /* 0x000000ff02037207 */ /* 0x004fe40005000000 */
[C---:B0-----:R-:W-:Y:S02]  /*02a0*/  FSETP.GT.AND P1, PT, R14.reuse, 8.50705917302346158658e+37, PT ;  /* 0x7e8000000e00780b */ /* 0x041fe40003f24000 */
[----:B------:R-:W-:Y:S02]  /*02b0*/  FSETP.GEU.AND P3, PT, R14, 1.175494350822287508e-38, PT ;  /* 0x008000000e00780b */ /* 0x000fe40003f6e000 */
[----:B------:R-:W-:Y:S02]  /*02c0*/  FSEL R11, R11, 1, P1 ;  /* 0x3f8000000b0b7808 */ /* 0x000fe40000800000 */
[----:B----4-:R-:W-:-:S05]  /*02d0*/  @P2 SEL R3, R7, RZ, P0 ;  /* 0x000000ff07032207 */ /* 0x010fca0000000000 */
[----:B-----5:R-:W-:Y:S01]  /*02e0*/  FADD R18, -R18, R3 ;  /* 0x0000000312127221 */ /* 0x020fe20000000100 */
[----:B------:R-:W-:Y:S01]  /*02f0*/  STG.E desc[UR4][R8.64], R3 ;  /* 0x0000000308007986 */ /* 0x000fe2000c101904 */
[----:B------:R-:W-:Y:S02]  /*0300*/  @P1 FMUL R14, R14, 0.25 ;  /* 0x3e8000000e0e1820 */ /* 0x000fe40000400000 */
[----:B------:R-:W-:Y:S02]  /*0310*/  @!P3 FMUL R11, R11, 16777216 ;  /* 0x4b8000000b0bb820 */ /* 0x000fe40000400000 */
[----:B------:R-:W-:-:S06]  /*0320*/  @!P3 FMUL R14, R14, 16777216 ;  /* 0x4b8000000e0eb820 */ /* 0x000fcc0000400000 */
[----:B------:R-:W0:Y:S02]  /*0330*/  MUFU.RCP R14, R14 ;  /* 0x0000000e000e7308 */ /* 0x000e240000001000 */
[----:B0-----:R-:W-:-:S04]  /*0340*/  FMUL R11, R14, R11 ;  /* 0x0000000b0e0b7220 */ /* 0x001fc80000400000 */
[----:B------:R-:W-:-:S04]  /*0350*/  FMUL R11, R18, R11 ;  /* 0x0000000b120b7220 */ /* 0x000fc80000400000 */
[----:B---3--:R-:W-:-:S05]  /*0360*/  FFMA R11, R10, R11, R13 ;  /* 0x0000000b0a0b7223 */ /* 0x008fca000000000d */
[----:B------:R-:W-:Y:S01]  /*0370*/  STG.E desc[UR4][R4.64], R11 ;  /* 0x0000000b04007986 */ /* 0x000fe2000c101904 */
[----:B------:R-:W-:Y:S05]  /*0380*/  EXIT ;  /* 0x000000000000794d */ /* 0x000fea0003800000 */
.L_x_0:
[----:B------:R-:W-:-:S00]  /*0390*/  BRA `(.L_x_0) ;  /* 0xfffffffc00fc7947 */ /* 0x000fc0000383ffff */
[----:B------:R-:W-:-:S00]  /*03a0*/  NOP ;  /* 0x0000000000007918 */ /* 0x000fc00000000000 */
        /* <DEDUP_REMOVED lines=13> */
.L_x_1:


//--------------------- .nv.global.init           --------------------------
	.section	.nv.global.init,"aw",@progbits
.nv.global.init:
	.type		_$_str,@object
	.size		_$_str,(_$_str_$_2 - _$_str)
_$_str:
        /*0000*/ 	.byte	0x5f, 0x5f, 0x43, 0x55, 0x44, 0x41, 0x5f, 0x46, 0x54, 0x5a, 0x00
	.type		_$_str_$_2,@object
	.size		_$_str_$_2,(.L_1 - _$_str_$_2)
_$_str_$_2:
        /*000b*/ 	.byte	0x5f, 0x5f, 0x43, 0x55, 0x44, 0x41, 0x5f, 0x50, 0x52, 0x45, 0x43, 0x5f, 0x53, 0x51, 0x52, 0x54
        /*001b*/ 	.byte	0x00
.L_1:


//--------------------- .nv.constant0.triton_poi_fused__native_batch_norm_legit_no_training_cat_28 --------------------------
	.section	.nv.constant0.triton_poi_fused__native_batch_norm_legit_no_training_cat_28,"a",@progbits
	.sectionflags	@""
	.align	4
.nv.constant0.triton_poi_fused__native_batch_norm_legit_no_training_cat_28:
	.zero		596
